//
// Generated by NVIDIA NVVM Compiler
//
// Compiler Build ID: CL-36424714
// Cuda compilation tools, release 13.0, V13.0.88
// Based on NVVM 20.0.0
//

.version 9.0
.target sm_100
.address_size 64

	// .globl	_Z3addPiS_S_
.extern .func  (.param .b32 func_retval0) vprintf
(
	.param .b64 vprintf_param_0,
	.param .b64 vprintf_param_1
)
;
.global .align 1 .b8 $str[7] = {104, 101, 108, 108, 111, 32};

.visible .entry _Z3addPiS_S_(
	.param .u64 .ptr .align 1 _Z3addPiS_S__param_0,
	.param .u64 .ptr .align 1 _Z3addPiS_S__param_1,
	.param .u64 .ptr .align 1 _Z3addPiS_S__param_2
)
{
	.reg .b32 	%r<7>;
	.reg .b64 	%rd<13>;

	ld.param.u64 	%rd1, [_Z3addPiS_S__param_0];
	ld.param.u64 	%rd2, [_Z3addPiS_S__param_1];
	ld.param.u64 	%rd3, [_Z3addPiS_S__param_2];
	cvta.to.global.u64 	%rd4, %rd3;
	cvta.to.global.u64 	%rd5, %rd2;
	cvta.to.global.u64 	%rd6, %rd1;
	mov.u32 	%r1, %ctaid.x;
	mul.wide.u32 	%rd7, %r1, 4;
	add.s64 	%rd8, %rd6, %rd7;
	ld.global.u32 	%r2, [%rd8];
	add.s64 	%rd9, %rd5, %rd7;
	ld.global.u32 	%r3, [%rd9];
	add.s32 	%r4, %r3, %r2;
	add.s64 	%rd10, %rd4, %rd7;
	st.global.u32 	[%rd10], %r4;
	mov.u64 	%rd11, $str;
	cvta.global.u64 	%rd12, %rd11;
	{ // callseq 0, 0
	.param .b64 param0;
	st.param.b64 	[param0], %rd12;
	.param .b64 param1;
	st.param.b64 	[param1], 0;
	.param .b32 retval0;
	call.uni (retval0), 
	vprintf, 
	(
	param0, 
	param1
	);
	ld.param.b32 	%r5, [retval0];
	} // callseq 0
	ret;

}


// ===== COMPILED SASS (sm_100) =====

	.target	sm_100

	.elftype	@"ET_EXEC"


//--------------------- .note.nv.tkinfo           --------------------------
	.section	.note.nv.tkinfo,"",@"SHT_NOTE"
	.sectionflags	@"SHF_NOTE_NV_TKINFO"
	.tkinfo
        /*0018*/ 	.word	0x00000002
        /*0030*/ 	.string	""
        /*0030*/ 	.string	"ptxas"
        /*0030*/ 	.string	"Cuda compilation tools, release 13.0, V13.0.88"
        /*0030*/ 	.string	"Build cuda_13.0.r13.0/compiler.36424714_0"
        /*0030*/ 	.string	"-arch sm_100 -m 64 "



//--------------------- .note.nv.cuinfo           --------------------------
	.section	.note.nv.cuinfo,"",@"SHT_NOTE"
	.sectionflags	@"SHF_NOTE_NV_CUINFO"
        /*0018*/ 	.short	0x0002
        /*001a*/ 	.short	0x0064
        /*001c*/ 	.short	0x0082
	.zero		2


//--------------------- .nv.info                  --------------------------
	.section	.nv.info,"",@"SHT_CUDA_INFO"
	.align	4


	//----- nvinfo : EIATTR_REGCOUNT
	.align		4
        /*0000*/ 	.byte	0x04, 0x2f
        /*0002*/ 	.short	(.L_2 - .L_1)
	.align		4
.L_1:
        /*0004*/ 	.word	index@(_Z3addPiS_S_)
        /*0008*/ 	.word	0x00000018


	//----- nvinfo : EIATTR_FRAME_SIZE
	.align		4
.L_2:
        /*000c*/ 	.byte	0x04, 0x11
        /*000e*/ 	.short	(.L_4 - .L_3)
	.align		4
.L_3:
        /*0010*/ 	.word	index@(_Z3addPiS_S_)
        /*0014*/ 	.word	0x00000000


	//----- nvinfo : EIATTR_MIN_STACK_SIZE
	.align		4
.L_4:
        /*0018*/ 	.byte	0x04, 0x12
        /*001a*/ 	.short	(.L_6 - .L_5)
	.align		4
.L_5:
        /*001c*/ 	.word	index@(_Z3addPiS_S_)
        /*0020*/ 	.word	0x00000000
.L_6:


//--------------------- .nv.compat                --------------------------
	.section	.nv.compat,"",@"SHT_CUDA_COMPAT_INFO"
	.align	4
        /*0000*/ 	.byte	0x02, 0x09, 0x00, 0x00, 0x02, 0x02, 0x01, 0x00, 0x02, 0x05, 0x05, 0x00, 0x03, 0x07, 0x01, 0x01
        /*0010*/ 	.byte	0x02, 0x03, 0x00, 0x00, 0x02, 0x06, 0x01, 0x00, 0x04, 0x0b, 0x08, 0x00, 0x09, 0x00, 0x00, 0x00
        /*0020*/ 	.byte	0x00, 0x00, 0x00, 0x00


//--------------------- .nv.info._Z3addPiS_S_     --------------------------
	.section	.nv.info._Z3addPiS_S_,"",@"SHT_CUDA_INFO"
	.sectionflags	@""
	.align	4


	//----- nvinfo : EIATTR_CUDA_API_VERSION
	.align		4
        /*0000*/ 	.byte	0x04, 0x37
        /*0002*/ 	.short	(.L_8 - .L_7)
.L_7:
        /*0004*/ 	.word	0x00000082


	//----- nvinfo : EIATTR_KPARAM_INFO
	.align		4
.L_8:
        /*0008*/ 	.byte	0x04, 0x17
        /*000a*/ 	.short	(.L_10 - .L_9)
.L_9:
        /*000c*/ 	.word	0x00000000
        /*0010*/ 	.short	0x0002
        /*0012*/ 	.short	0x0010
        /*0014*/ 	.byte	0x00, 0xf5, 0x21, 0x00


	//----- nvinfo : EIATTR_KPARAM_INFO
	.align		4
.L_10:
        /*0018*/ 	.byte	0x04, 0x17
        /*001a*/ 	.short	(.L_12 - .L_11)
.L_11:
        /*001c*/ 	.word	0x00000000
        /*0020*/ 	.short	0x0001
        /*0022*/ 	.short	0x0008
        /*0024*/ 	.byte	0x00, 0xf5, 0x21, 0x00


	//----- nvinfo : EIATTR_KPARAM_INFO
	.align		4
.L_12:
        /*0028*/ 	.byte	0x04, 0x17
        /*002a*/ 	.short	(.L_14 - .L_13)
.L_13:
        /*002c*/ 	.word	0x00000000
        /*0030*/ 	.short	0x0000
        /*0032*/ 	.short	0x0000
        /*0034*/ 	.byte	0x00, 0xf5, 0x21, 0x00


	//----- nvinfo : EIATTR_SPARSE_MMA_MASK
	.align		4
.L_14:
        /*0038*/ 	.byte	0x03, 0x50
        /*003a*/ 	.short	0x0000


	//----- nvinfo : EIATTR_MAXREG_COUNT
	.align		4
        /*003c*/ 	.byte	0x03, 0x1b
        /*003e*/ 	.short	0x00ff


	//----- nvinfo : EIATTR_EXTERNS
	.align		4
        /*0040*/ 	.byte	0x04, 0x0f
        /*0042*/ 	.short	(.L_16 - .L_15)


	//   ....[0]....
	.align		4
.L_15:
        /*0044*/ 	.word	index@(vprintf)


	//----- nvinfo : EIATTR_MERCURY_ISA_VERSION
	.align		4
.L_16:
        /*0048*/ 	.byte	0x03, 0x5f
        /*004a*/ 	.short	0x0101


	//----- nvinfo : EIATTR_VRC_CTA_INIT_COUNT
	.align		4
        /*004c*/ 	.byte	0x02, 0x4a
	.zero		1
	.zero		1


	//----- nvinfo : EIATTR_SYSCALL_OFFSETS
	.align		4
        /*0050*/ 	.byte	0x04, 0x46
        /*0052*/ 	.short	(.L_18 - .L_17)


	//   ....[0]....
.L_17:
        /*0054*/ 	.word	0x00000140


	//----- nvinfo : EIATTR_EXIT_INSTR_OFFSETS
	.align		4
.L_18:
        /*0058*/ 	.byte	0x04, 0x1c
        /*005a*/ 	.short	(.L_20 - .L_19)


	//   ....[0]....
.L_19:
        /*005c*/ 	.word	0x00000150


	//----- nvinfo : EIATTR_CBANK_PARAM_SIZE
	.align		4
.L_20:
        /*0060*/ 	.byte	0x03, 0x19
        /*0062*/ 	.short	0x0018


	//----- nvinfo : EIATTR_PARAM_CBANK
	.align		4
        /*0064*/ 	.byte	0x04, 0x0a
        /*0066*/ 	.short	(.L_22 - .L_21)
	.align		4
.L_21:
        /*0068*/ 	.word	index@(.nv.constant0._Z3addPiS_S_)
        /*006c*/ 	.short	0x0380
        /*006e*/ 	.short	0x0018


	//----- nvinfo : EIATTR_SW_WAR
	.align		4
.L_22:
        /*0070*/ 	.byte	0x04, 0x36
        /*0072*/ 	.short	(.L_24 - .L_23)
.L_23:
        /*0074*/ 	.word	0x00000008
.L_24:


//--------------------- .nv.callgraph             --------------------------
	.section	.nv.callgraph,"",@"SHT_CUDA_CALLGRAPH"
	.align	4
	.sectionentsize	8
	.align		4
        /*0000*/ 	.word	0x00000000
	.align		4
        /*0004*/ 	.word	0xffffffff
	.align		4
        /*0008*/ 	.word	index@(_Z3addPiS_S_)
	.align		4
        /*000c*/ 	.word	index@(vprintf)
	.align		4
        /*0010*/ 	.word	0x00000000
	.align		4
        /*0014*/ 	.word	0xfffffffe
	.align		4
        /*0018*/ 	.word	0x00000000
	.align		4
        /*001c*/ 	.word	0xfffffffd
	.align		4
        /*0020*/ 	.word	0x00000000
	.align		4
        /*0024*/ 	.word	0xfffffffc


//--------------------- .nv.constant4             --------------------------
	.section	.nv.constant4,"a",@progbits
	.align	8
	.align		8
.nv.constant4:
        /*0000*/ 	.dword	vprintf
	.align		8
        /*0008*/ 	.dword	$str


//--------------------- .text._Z3addPiS_S_        --------------------------
	.section	.text._Z3addPiS_S_,"ax",@progbits
	.align	128
        .global         _Z3addPiS_S_
        .type           _Z3addPiS_S_,@function
        .size           _Z3addPiS_S_,(.L_x_2 - _Z3addPiS_S_)
        .other          _Z3addPiS_S_,@"STO_CUDA_ENTRY STV_DEFAULT"
_Z3addPiS_S_:
.text._Z3addPiS_S_:
[----:B------:R-:W0:Y:S01]  /*0000*/  LDC R1, c[0x0][0x37c] ;  /* 0x0000df00ff017b82 */ /* 0x000e220000000800 */
[----:B------:R-:W1:Y:S07]  /*0010*/  S2R R5, SR_CTAID.X ;  /* 0x0000000000057919 */ /* 0x000e6e0000002500 */
[----:B------:R-:W1:Y:S01]  /*0020*/  LDC.64 R8, c[0x0][0x388] ;  /* 0x0000e200ff087b82 */ /* 0x000e620000000a00 */
[----:B------:R-:W2:Y:S07]  /*0030*/  LDCU.64 UR4, c[0x0][0x358] ;  /* 0x00006b00ff0477ac */ /* 0x000eae0008000a00 */
[----:B------:R-:W3:Y:S08]  /*0040*/  LDC.64 R2, c[0x0][0x380] ;  /* 0x0000e000ff027b82 */ /* 0x000ef00000000a00 */
[----:B------:R-:W4:Y:S01]  /*0050*/  LDC.64 R10, c[0x0][0x390] ;  /* 0x0000e400ff0a7b82 */ /* 0x000f220000000a00 */
[----:B------:R-:W-:Y:S01]  /*0060*/  MOV R12, 0x0 ;  /* 0x00000000000c7802 */ /* 0x000fe20000000f00 */
[----:B------:R-:W5:Y:S01]  /*0070*/  LDCU.64 UR6, c[0x4][0x8] ;  /* 0x01000100ff0677ac */ /* 0x000f620008000a00 */
[----:B-1----:R-:W-:-:S04]  /*0080*/  IMAD.WIDE.U32 R8, R5, 0x4, R8 ;  /* 0x0000000405087825 */ /* 0x002fc800078e0008 */
[C---:B---3--:R-:W-:Y:S02]  /*0090*/  IMAD.WIDE.U32 R2, R5.reuse, 0x4, R2 ;  /* 0x0000000405027825 */ /* 0x048fe400078e0002 */
[----:B--2---:R-:W2:Y:S04]  /*00a0*/  LDG.E R9, desc[UR4][R8.64] ;  /* 0x0000000408097981 */ /* 0x004ea8000c1e1900 */
[----:B------:R-:W2:Y:S01]  /*00b0*/  LDG.E R0, desc[UR4][R2.64] ;  /* 0x0000000402007981 */ /* 0x000ea2000c1e1900 */
[----:B----4-:R-:W-:Y:S01]  /*00c0*/  IMAD.WIDE.U32 R10, R5, 0x4, R10 ;  /* 0x00000004050a7825 */ /* 0x010fe200078e000a */
[----:B------:R-:W1:Y:S01]  /*00d0*/  LDC.64 R12, c[0x4][R12] ;  /* 0x010000000c0c7b82 */ /* 0x000e620000000a00 */
[----:B-----5:R-:W-:Y:S02]  /*00e0*/  MOV R4, UR6 ;  /* 0x0000000600047c02 */ /* 0x020fe40008000f00 */
[----:B------:R-:W-:-:S02]  /*00f0*/  CS2R R6, SRZ ;  /* 0x0000000000067805 */ /* 0x000fc4000001ff00 */
[----:B------:R-:W-:Y:S02]  /*0100*/  MOV R5, UR7 ;  /* 0x0000000700057c02 */ /* 0x000fe40008000f00 */
[----:B--2---:R-:W-:-:S05]  /*0110*/  IADD3 R0, PT, PT, R0, R9, RZ ;  /* 0x0000000900007210 */ /* 0x004fca0007ffe0ff */
[----:B01----:R2:W-:Y:S02]  /*0120*/  STG.E desc[UR4][R10.64], R0 ;  /* 0x000000000a007986 */ /* 0x0035e4000c101904 */
[----:B------:R-:W-:-:S07]  /*0130*/  LEPC R20, `(.L_x_0) ;  /* 0x000000001014794e */ /* 0x000fce0000000000 */
[----:B--2---:R-:W-:Y:S05]  /*0140*/  CALL.ABS.NOINC R12 ;  /* 0x000000000c007343 */ /* 0x004fea0003c00000 */
.L_x_0:
[----:B------:R-:W-:Y:S05]  /*0150*/  EXIT ;  /* 0x000000000000794d */ /* 0x000fea0003800000 */
.L_x_1:
[----:B------:R-:W-:-:S00]  /*0160*/  BRA `(.L_x_1) ;  /* 0xfffffffc00fc7947 */ /* 0x000fc0000383ffff */
[----:B------:R-:W-:-:S00]  /*0170*/  NOP ;  /* 0x0000000000007918 */ /* 0x000fc00000000000 */
        /* <DEDUP_REMOVED lines=8> */
.L_x_2:


//--------------------- .nv.global.init           --------------------------
	.section	.nv.global.init,"aw",@progbits
.nv.global.init:
	.type		$str,@object
	.size		$str,(.L_0 - $str)
$str:
        /*0000*/ 	.byte	0x68, 0x65, 0x6c, 0x6c, 0x6f, 0x20, 0x00
.L_0:


//--------------------- .nv.shared.reserved.0     --------------------------
	.section	.nv.shared.reserved.0,"aw",@nobits
	.weak		__nv_reservedSMEM_offset_0_alias
	.size		__nv_reservedSMEM_offset_0_alias, 0, 64
	.other		__nv_reservedSMEM_offset_0_alias,@"STO_CUDA_RESERVED_SHARED STV_DEFAULT"
__nv_reservedSMEM_offset_0_alias:
	.zero		0
	.zero		64


//--------------------- .nv.constant0._Z3addPiS_S_ --------------------------
	.section	.nv.constant0._Z3addPiS_S_,"a",@progbits
	.sectionflags	@""
	.align	4
.nv.constant0._Z3addPiS_S_:
	.zero		920


//--------------------- SYMBOLS --------------------------

	.type		.nv.reservedSmem.offset0,@object
	.size		.nv.reservedSmem.offset0,0x4
	.type		vprintf,@function
